//
// Generated by NVIDIA NVVM Compiler
//
// Compiler Build ID: CL-36424714
// Cuda compilation tools, release 13.0, V13.0.88
// Based on NVVM 20.0.0
//

.version 9.0
.target sm_100
.address_size 64

	// .globl	_Z13Jacobi_kerneliPdS_ld

.visible .entry _Z13Jacobi_kerneliPdS_ld(
	.param .u32 _Z13Jacobi_kerneliPdS_ld_param_0,
	.param .u64 .ptr .align 1 _Z13Jacobi_kerneliPdS_ld_param_1,
	.param .u64 .ptr .align 1 _Z13Jacobi_kerneliPdS_ld_param_2,
	.param .u64 _Z13Jacobi_kerneliPdS_ld_param_3,
	.param .f64 _Z13Jacobi_kerneliPdS_ld_param_4
)
{
	.reg .pred 	%p<10>;
	.reg .b32 	%r<5>;
	.reg .b64 	%rd<91>;
	.reg .b64 	%fd<66>;

	ld.param.u64 	%rd22, [_Z13Jacobi_kerneliPdS_ld_param_1];
	ld.param.u64 	%rd23, [_Z13Jacobi_kerneliPdS_ld_param_2];
	ld.param.u64 	%rd21, [_Z13Jacobi_kerneliPdS_ld_param_3];
	ld.param.f64 	%fd2, [_Z13Jacobi_kerneliPdS_ld_param_4];
	cvta.to.global.u64 	%rd1, %rd23;
	cvta.to.global.u64 	%rd2, %rd22;
	mov.u32 	%r1, %ctaid.x;
	mov.u32 	%r2, %ntid.x;
	mov.u32 	%r3, %tid.x;
	mad.lo.s32 	%r4, %r1, %r2, %r3;
	cvt.s64.s32 	%rd3, %r4;
	setp.le.s64 	%p1, %rd21, %rd3;
	setp.lt.s64 	%p2, %rd21, 1;
	or.pred  	%p3, %p1, %p2;
	@%p3 bra 	$L__BB0_9;
	mul.f64 	%fd1, %fd2, %fd2;
	add.s64 	%rd4, %rd21, 2;
	add.s64 	%rd25, %rd21, -1;
	and.b64  	%rd5, %rd21, 3;
	setp.lt.u64 	%p4, %rd25, 3;
	mov.b64 	%rd89, 1;
	@%p4 bra 	$L__BB0_4;
	shl.b64 	%rd27, %rd21, 4;
	add.s64 	%rd28, %rd27, %rd1;
	add.s64 	%rd6, %rd28, 40;
	shl.b64 	%rd87, %rd3, 3;
	shl.b64 	%rd29, %rd21, 5;
	mul.lo.s64 	%rd30, %rd21, 24;
	add.s64 	%rd31, %rd30, %rd1;
	add.s64 	%rd8, %rd31, 56;
	shl.b64 	%rd32, %rd21, 3;
	add.s64 	%rd33, %rd32, %rd1;
	add.s64 	%rd9, %rd33, 24;
	add.s64 	%rd34, %rd32, %rd2;
	add.s64 	%rd10, %rd34, 32;
	mad.lo.s64 	%rd35, %rd21, 40, %rd2;
	add.s64 	%rd11, %rd35, 88;
	add.s64 	%rd36, %rd30, %rd2;
	add.s64 	%rd12, %rd36, 64;
	add.s64 	%rd37, %rd29, %rd2;
	add.s64 	%rd13, %rd37, 80;
	mov.b64 	%rd89, 1;
$L__BB0_3:
	.pragma "nounroll";
	add.s64 	%rd38, %rd2, %rd87;
	ld.global.f64 	%fd3, [%rd38+8];
	add.f64 	%fd4, %fd1, %fd3;
	add.s64 	%rd39, %rd10, %rd87;
	ld.global.f64 	%fd5, [%rd39+-16];
	add.f64 	%fd6, %fd4, %fd5;
	shl.b64 	%rd40, %rd21, 4;
	add.s64 	%rd41, %rd40, %rd38;
	ld.global.f64 	%fd7, [%rd41+40];
	add.f64 	%fd8, %fd6, %fd7;
	ld.global.f64 	%fd9, [%rd39];
	add.f64 	%fd10, %fd8, %fd9;
	mul.f64 	%fd11, %fd10, 0d3FD0000000000000;
	add.s64 	%rd42, %rd9, %rd87;
	st.global.f64 	[%rd42], %fd11;
	ld.global.f64 	%fd12, [%rd39+-8];
	add.f64 	%fd13, %fd1, %fd12;
	ld.global.f64 	%fd14, [%rd41+32];
	add.f64 	%fd15, %fd13, %fd14;
	add.s64 	%rd43, %rd12, %rd87;
	ld.global.f64 	%fd16, [%rd43+-8];
	add.f64 	%fd17, %fd15, %fd16;
	ld.global.f64 	%fd18, [%rd41+48];
	add.f64 	%fd19, %fd17, %fd18;
	mul.f64 	%fd20, %fd19, 0d3FD0000000000000;
	add.s64 	%rd44, %rd6, %rd87;
	st.global.f64 	[%rd44], %fd20;
	ld.global.f64 	%fd21, [%rd41+40];
	add.f64 	%fd22, %fd1, %fd21;
	ld.global.f64 	%fd23, [%rd43+-16];
	add.f64 	%fd24, %fd22, %fd23;
	add.s64 	%rd45, %rd13, %rd87;
	ld.global.f64 	%fd25, [%rd45+-8];
	add.f64 	%fd26, %fd24, %fd25;
	ld.global.f64 	%fd27, [%rd43];
	add.f64 	%fd28, %fd26, %fd27;
	mul.f64 	%fd29, %fd28, 0d3FD0000000000000;
	add.s64 	%rd46, %rd8, %rd87;
	st.global.f64 	[%rd46], %fd29;
	ld.global.f64 	%fd30, [%rd43+-8];
	add.f64 	%fd31, %fd1, %fd30;
	ld.global.f64 	%fd32, [%rd45+-16];
	add.f64 	%fd33, %fd31, %fd32;
	add.s64 	%rd89, %rd89, 4;
	add.s64 	%rd47, %rd11, %rd87;
	ld.global.f64 	%fd34, [%rd47];
	add.f64 	%fd35, %fd33, %fd34;
	ld.global.f64 	%fd36, [%rd45];
	add.f64 	%fd37, %fd35, %fd36;
	mul.f64 	%fd38, %fd37, 0d3FD0000000000000;
	shl.b64 	%rd48, %rd21, 5;
	add.s64 	%rd49, %rd48, %rd87;
	add.s64 	%rd50, %rd49, %rd1;
	st.global.f64 	[%rd50+72], %fd38;
	and.b64  	%rd51, %rd21, 9223372036854775804;
	sub.s64 	%rd52, %rd89, %rd51;
	add.s64 	%rd87, %rd49, 64;
	setp.ne.s64 	%p5, %rd52, 1;
	@%p5 bra 	$L__BB0_3;
$L__BB0_4:
	setp.eq.s64 	%p6, %rd5, 0;
	@%p6 bra 	$L__BB0_9;
	setp.eq.s64 	%p7, %rd5, 1;
	@%p7 bra 	$L__BB0_7;
	add.s64 	%rd53, %rd89, -1;
	mad.lo.s64 	%rd54, %rd4, %rd53, %rd3;
	shl.b64 	%rd55, %rd54, 3;
	add.s64 	%rd56, %rd2, %rd55;
	ld.global.f64 	%fd39, [%rd56+8];
	add.f64 	%fd40, %fd1, %fd39;
	add.s64 	%rd57, %rd54, %rd4;
	shl.b64 	%rd58, %rd4, 3;
	add.s64 	%rd59, %rd56, %rd58;
	ld.global.f64 	%fd41, [%rd59];
	add.f64 	%fd42, %fd40, %fd41;
	add.s64 	%rd60, %rd89, 1;
	and.b64  	%rd61, %rd60, 4294967295;
	mad.lo.s64 	%rd62, %rd4, %rd61, %rd3;
	shl.b64 	%rd63, %rd62, 3;
	add.s64 	%rd64, %rd2, %rd63;
	ld.global.f64 	%fd43, [%rd64+8];
	add.f64 	%fd44, %fd42, %fd43;
	ld.global.f64 	%fd45, [%rd59+16];
	add.f64 	%fd46, %fd44, %fd45;
	mul.f64 	%fd47, %fd46, 0d3FD0000000000000;
	shl.b64 	%rd65, %rd57, 3;
	add.s64 	%rd66, %rd1, %rd65;
	st.global.f64 	[%rd66+8], %fd47;
	ld.global.f64 	%fd48, [%rd59+8];
	add.f64 	%fd49, %fd1, %fd48;
	ld.global.f64 	%fd50, [%rd64];
	add.f64 	%fd51, %fd49, %fd50;
	add.s64 	%rd67, %rd89, 2;
	and.b64  	%rd89, %rd67, 4294967295;
	mad.lo.s64 	%rd68, %rd4, %rd89, %rd3;
	shl.b64 	%rd69, %rd68, 3;
	add.s64 	%rd70, %rd2, %rd69;
	ld.global.f64 	%fd52, [%rd70+8];
	add.f64 	%fd53, %fd51, %fd52;
	ld.global.f64 	%fd54, [%rd64+16];
	add.f64 	%fd55, %fd53, %fd54;
	mul.f64 	%fd56, %fd55, 0d3FD0000000000000;
	add.s64 	%rd71, %rd1, %rd63;
	st.global.f64 	[%rd71+8], %fd56;
$L__BB0_7:
	and.b64  	%rd72, %rd21, 1;
	setp.eq.b64 	%p8, %rd72, 1;
	not.pred 	%p9, %p8;
	@%p9 bra 	$L__BB0_9;
	add.s64 	%rd73, %rd89, -1;
	cvt.s64.s32 	%rd74, %rd73;
	mad.lo.s64 	%rd75, %rd4, %rd74, %rd3;
	shl.b64 	%rd76, %rd75, 3;
	add.s64 	%rd77, %rd2, %rd76;
	ld.global.f64 	%fd57, [%rd77+8];
	add.f64 	%fd58, %fd1, %fd57;
	mad.lo.s64 	%rd78, %rd89, %rd4, %rd3;
	shl.b64 	%rd79, %rd78, 3;
	add.s64 	%rd80, %rd2, %rd79;
	ld.global.f64 	%fd59, [%rd80];
	add.f64 	%fd60, %fd58, %fd59;
	add.s64 	%rd81, %rd89, 1;
	and.b64  	%rd82, %rd81, 4294967295;
	mad.lo.s64 	%rd83, %rd4, %rd82, %rd3;
	shl.b64 	%rd84, %rd83, 3;
	add.s64 	%rd85, %rd2, %rd84;
	ld.global.f64 	%fd61, [%rd85+8];
	add.f64 	%fd62, %fd60, %fd61;
	ld.global.f64 	%fd63, [%rd80+16];
	add.f64 	%fd64, %fd62, %fd63;
	mul.f64 	%fd65, %fd64, 0d3FD0000000000000;
	add.s64 	%rd86, %rd1, %rd79;
	st.global.f64 	[%rd86+8], %fd65;
$L__BB0_9:
	ret;

}


// ===== COMPILED SASS (sm_100) =====

	.target	sm_100

	.elftype	@"ET_EXEC"


//--------------------- .note.nv.tkinfo           --------------------------
	.section	.note.nv.tkinfo,"",@"SHT_NOTE"
	.sectionflags	@"SHF_NOTE_NV_TKINFO"
	.tkinfo
        /*0018*/ 	.word	0x00000002
        /*0030*/ 	.string	""
        /*0030*/ 	.string	"ptxas"
        /*0030*/ 	.string	"Cuda compilation tools, release 13.0, V13.0.88"
        /*0030*/ 	.string	"Build cuda_13.0.r13.0/compiler.36424714_0"
        /*0030*/ 	.string	"-arch sm_100 -m 64 "



//--------------------- .note.nv.cuinfo           --------------------------
	.section	.note.nv.cuinfo,"",@"SHT_NOTE"
	.sectionflags	@"SHF_NOTE_NV_CUINFO"
        /*0018*/ 	.short	0x0002
        /*001a*/ 	.short	0x0064
        /*001c*/ 	.short	0x0082
	.zero		2


//--------------------- .nv.info                  --------------------------
	.section	.nv.info,"",@"SHT_CUDA_INFO"
	.align	4


	//----- nvinfo : EIATTR_REGCOUNT
	.align		4
        /*0000*/ 	.byte	0x04, 0x2f
        /*0002*/ 	.short	(.L_1 - .L_0)
	.align		4
.L_0:
        /*0004*/ 	.word	index@(_Z13Jacobi_kerneliPdS_ld)
        /*0008*/ 	.word	0x0000001c


	//----- nvinfo : EIATTR_FRAME_SIZE
	.align		4
.L_1:
        /*000c*/ 	.byte	0x04, 0x11
        /*000e*/ 	.short	(.L_3 - .L_2)
	.align		4
.L_2:
        /*0010*/ 	.word	index@(_Z13Jacobi_kerneliPdS_ld)
        /*0014*/ 	.word	0x00000000


	//----- nvinfo : EIATTR_MIN_STACK_SIZE
	.align		4
.L_3:
        /*0018*/ 	.byte	0x04, 0x12
        /*001a*/ 	.short	(.L_5 - .L_4)
	.align		4
.L_4:
        /*001c*/ 	.word	index@(_Z13Jacobi_kerneliPdS_ld)
        /*0020*/ 	.word	0x00000000
.L_5:


//--------------------- .nv.compat                --------------------------
	.section	.nv.compat,"",@"SHT_CUDA_COMPAT_INFO"
	.align	4
        /*0000*/ 	.byte	0x02, 0x09, 0x00, 0x00, 0x02, 0x02, 0x01, 0x00, 0x02, 0x05, 0x05, 0x00, 0x03, 0x07, 0x01, 0x01
        /*0010*/ 	.byte	0x02, 0x03, 0x00, 0x00, 0x02, 0x06, 0x01, 0x00, 0x04, 0x0b, 0x08, 0x00, 0x01, 0x00, 0x00, 0x00
        /*0020*/ 	.byte	0x00, 0x00, 0x00, 0x00


//--------------------- .nv.info._Z13Jacobi_kerneliPdS_ld --------------------------
	.section	.nv.info._Z13Jacobi_kerneliPdS_ld,"",@"SHT_CUDA_INFO"
	.sectionflags	@""
	.align	4


	//----- nvinfo : EIATTR_CUDA_API_VERSION
	.align		4
        /*0000*/ 	.byte	0x04, 0x37
        /*0002*/ 	.short	(.L_7 - .L_6)
.L_6:
        /*0004*/ 	.word	0x00000082


	//----- nvinfo : EIATTR_KPARAM_INFO
	.align		4
.L_7:
        /*0008*/ 	.byte	0x04, 0x17
        /*000a*/ 	.short	(.L_9 - .L_8)
.L_8:
        /*000c*/ 	.word	0x00000000
        /*0010*/ 	.short	0x0004
        /*0012*/ 	.short	0x0020
        /*0014*/ 	.byte	0x00, 0xf0, 0x21, 0x00


	//----- nvinfo : EIATTR_KPARAM_INFO
	.align		4
.L_9:
        /*0018*/ 	.byte	0x04, 0x17
        /*001a*/ 	.short	(.L_11 - .L_10)
.L_10:
        /*001c*/ 	.word	0x00000000
        /*0020*/ 	.short	0x0003
        /*0022*/ 	.short	0x0018
        /*0024*/ 	.byte	0x00, 0xf0, 0x21, 0x00


	//----- nvinfo : EIATTR_KPARAM_INFO
	.align		4
.L_11:
        /*0028*/ 	.byte	0x04, 0x17
        /*002a*/ 	.short	(.L_13 - .L_12)
.L_12:
        /*002c*/ 	.word	0x00000000
        /*0030*/ 	.short	0x0002
        /*0032*/ 	.short	0x0010
        /*0034*/ 	.byte	0x00, 0xf5, 0x21, 0x00


	//----- nvinfo : EIATTR_KPARAM_INFO
	.align		4
.L_13:
        /*0038*/ 	.byte	0x04, 0x17
        /*003a*/ 	.short	(.L_15 - .L_14)
.L_14:
        /*003c*/ 	.word	0x00000000
        /*0040*/ 	.short	0x0001
        /*0042*/ 	.short	0x0008
        /*0044*/ 	.byte	0x00, 0xf5, 0x21, 0x00


	//----- nvinfo : EIATTR_KPARAM_INFO
	.align		4
.L_15:
        /*0048*/ 	.byte	0x04, 0x17
        /*004a*/ 	.short	(.L_17 - .L_16)
.L_16:
        /*004c*/ 	.word	0x00000000
        /*0050*/ 	.short	0x0000
        /*0052*/ 	.short	0x0000
        /*0054*/ 	.byte	0x00, 0xf0, 0x11, 0x00


	//----- nvinfo : EIATTR_SPARSE_MMA_MASK
	.align		4
.L_17:
        /*0058*/ 	.byte	0x03, 0x50
        /*005a*/ 	.short	0x0000


	//----- nvinfo : EIATTR_MAXREG_COUNT
	.align		4
        /*005c*/ 	.byte	0x03, 0x1b
        /*005e*/ 	.short	0x00ff


	//----- nvinfo : EIATTR_MERCURY_ISA_VERSION
	.align		4
        /*0060*/ 	.byte	0x03, 0x5f
        /*0062*/ 	.short	0x0101


	//----- nvinfo : EIATTR_VRC_CTA_INIT_COUNT
	.align		4
        /*0064*/ 	.byte	0x02, 0x4a
	.zero		1
	.zero		1


	//----- nvinfo : EIATTR_EXIT_INSTR_OFFSETS
	.align		4
        /*0068*/ 	.byte	0x04, 0x1c
        /*006a*/ 	.short	(.L_19 - .L_18)


	//   ....[0]....
.L_18:
        /*006c*/ 	.word	0x000000c0


	//   ....[1]....
        /*0070*/ 	.word	0x00000800


	//   ....[2]....
        /*0074*/ 	.word	0x00000c60


	//   ....[3]....
        /*0078*/ 	.word	0x00000f10


	//----- nvinfo : EIATTR_CBANK_PARAM_SIZE
	.align		4
.L_19:
        /*007c*/ 	.byte	0x03, 0x19
        /*007e*/ 	.short	0x0028


	//----- nvinfo : EIATTR_PARAM_CBANK
	.align		4
        /*0080*/ 	.byte	0x04, 0x0a
        /*0082*/ 	.short	(.L_21 - .L_20)
	.align		4
.L_20:
        /*0084*/ 	.word	index@(.nv.constant0._Z13Jacobi_kerneliPdS_ld)
        /*0088*/ 	.short	0x0380
        /*008a*/ 	.short	0x0028


	//----- nvinfo : EIATTR_SW_WAR
	.align		4
.L_21:
        /*008c*/ 	.byte	0x04, 0x36
        /*008e*/ 	.short	(.L_23 - .L_22)
.L_22:
        /*0090*/ 	.word	0x00000008
.L_23:


//--------------------- .nv.callgraph             --------------------------
	.section	.nv.callgraph,"",@"SHT_CUDA_CALLGRAPH"
	.align	4
	.sectionentsize	8
	.align		4
        /*0000*/ 	.word	0x00000000
	.align		4
        /*0004*/ 	.word	0xffffffff
	.align		4
        /*0008*/ 	.word	0x00000000
	.align		4
        /*000c*/ 	.word	0xfffffffe
	.align		4
        /*0010*/ 	.word	0x00000000
	.align		4
        /*0014*/ 	.word	0xfffffffd
	.align		4
        /*0018*/ 	.word	0x00000000
	.align		4
        /*001c*/ 	.word	0xfffffffc


//--------------------- .text._Z13Jacobi_kerneliPdS_ld --------------------------
	.section	.text._Z13Jacobi_kerneliPdS_ld,"ax",@progbits
	.align	128
        .global         _Z13Jacobi_kerneliPdS_ld
        .type           _Z13Jacobi_kerneliPdS_ld,@function
        .size           _Z13Jacobi_kerneliPdS_ld,(.L_x_4 - _Z13Jacobi_kerneliPdS_ld)
        .other          _Z13Jacobi_kerneliPdS_ld,@"STO_CUDA_ENTRY STV_DEFAULT"
_Z13Jacobi_kerneliPdS_ld:
.text._Z13Jacobi_kerneliPdS_ld:
[----:B------:R-:W-:Y:S01]  /*0000*/  LDC R1, c[0x0][0x37c] ;  /* 0x0000df00ff017b82 */ /* 0x000fe20000000800 */
[----:B------:R-:W0:Y:S07]  /*0010*/  S2R R3, SR_TID.X ;  /* 0x0000000000037919 */ /* 0x000e2e0000002100 */
[----:B------:R-:W0:Y:S01]  /*0020*/  S2UR UR4, SR_CTAID.X ;  /* 0x00000000000479c3 */ /* 0x000e220000002500 */
[----:B------:R-:W1:Y:S07]  /*0030*/  LDCU.64 UR18, c[0x0][0x398] ;  /* 0x00007300ff1277ac */ /* 0x000e6e0008000a00 */
[----:B------:R-:W0:Y:S01]  /*0040*/  LDC R2, c[0x0][0x360] ;  /* 0x0000d800ff027b82 */ /* 0x000e220000000800 */
[----:B-1----:R-:W-:-:S04]  /*0050*/  UISETP.GE.U32.AND UP0, UPT, UR18, 0x1, UPT ;  /* 0x000000011200788c */ /* 0x002fc8000bf06070 */
[----:B------:R-:W-:-:S06]  /*0060*/  UISETP.GE.AND.EX UP0, UPT, UR19, URZ, UPT, UP0 ;  /* 0x000000ff1300728c */ /* 0x000fcc000bf06300 */
[----:B------:R-:W-:Y:S01]  /*0070*/  PLOP3.LUT P1, PT, PT, PT, UP0, 0x80, 0x8 ;  /* 0x000000000008781c */ /* 0x000fe20003f2f008 */
[----:B0-----:R-:W-:-:S05]  /*0080*/  IMAD R2, R2, UR4, R3 ;  /* 0x0000000402027c24 */ /* 0x001fca000f8e0203 */
[----:B------:R-:W-:Y:S02]  /*0090*/  ISETP.GE.U32.AND P0, PT, R2, UR18, PT ;  /* 0x0000001202007c0c */ /* 0x000fe4000bf06070 */
[----:B------:R-:W-:-:S04]  /*00a0*/  SHF.R.S32.HI R7, RZ, 0x1f, R2 ;  /* 0x0000001fff077819 */ /* 0x000fc80000011402 */
[----:B------:R-:W-:-:S13]  /*00b0*/  ISETP.GE.OR.EX P0, PT, R7, UR19, !P1, P0 ;  /* 0x0000001307007c0c */ /* 0x000fda000cf06700 */
[----:B------:R-:W-:Y:S05]  /*00c0*/  @P0 EXIT ;  /* 0x000000000000094d */ /* 0x000fea0003800000 */
[----:B------:R-:W-:Y:S01]  /*00d0*/  UIADD3 UR4, UP0, UPT, UR18, -0x1, URZ ;  /* 0xffffffff12047890 */ /* 0x000fe2000ff1e0ff */
[----:B------:R-:W-:Y:S01]  /*00e0*/  UMOV UR15, 0x1 ;  /* 0x00000001000f7882 */ /* 0x000fe20000000000 */
[----:B------:R-:W0:Y:S02]  /*00f0*/  LDCU.64 UR16, c[0x0][0x358] ;  /* 0x00006b00ff1077ac */ /* 0x000e240008000a00 */
[----:B------:R-:W-:Y:S02]  /*0100*/  UIADD3.X UR5, UPT, UPT, UR19, -0x1, URZ, UP0, !UPT ;  /* 0xffffffff13057890 */ /* 0x000fe400087fe4ff */
[----:B------:R-:W-:-:S03]  /*0110*/  UISETP.GE.U32.AND UP0, UPT, UR4, 0x3, UPT ;  /* 0x000000030400788c */ /* 0x000fc6000bf06070 */
[----:B------:R-:W-:Y:S01]  /*0120*/  UMOV UR4, URZ ;  /* 0x000000ff00047c82 */ /* 0x000fe20008000000 */
[----:B------:R-:W-:-:S09]  /*0130*/  UISETP.GE.U32.AND.EX UP0, UPT, UR5, URZ, UPT, UP0 ;  /* 0x000000ff0500728c */ /* 0x000fd2000bf06100 */
[----:B------:R-:W-:Y:S05]  /*0140*/  BRA.U !UP0, `(.L_x_0) ;  /* 0x0000000508a07547 */ /* 0x000fea000b800000 */
[----:B------:R-:W1:Y:S01]  /*0150*/  LDCU.64 UR6, c[0x0][0x390] ;  /* 0x00007200ff0677ac */ /* 0x000e620008000a00 */
[----:B------:R-:W2:Y:S01]  /*0160*/  LDC.64 R4, c[0x0][0x3a0] ;  /* 0x0000e800ff047b82 */ /* 0x000ea20000000a00 */
[C---:B------:R-:W-:Y:S01]  /*0170*/  SHF.L.U64.HI R0, R2.reuse, 0x3, R7 ;  /* 0x0000000302007819 */ /* 0x040fe20000010207 */
[----:B------:R-:W-:Y:S01]  /*0180*/  IMAD.SHL.U32 R6, R2, 0x8, RZ ;  /* 0x0000000802067824 */ /* 0x000fe200078e00ff */
[----:B------:R-:W3:Y:S01]  /*0190*/  LDCU.64 UR30, c[0x0][0x390] ;  /* 0x00007200ff1e77ac */ /* 0x000ee20008000a00 */
[----:B------:R-:W4:Y:S01]  /*01a0*/  LDCU.64 UR8, c[0x0][0x388] ;  /* 0x00007100ff0877ac */ /* 0x000f220008000a00 */
[----:B------:R-:W5:Y:S01]  /*01b0*/  LDCU.64 UR32, c[0x0][0x388] ;  /* 0x00007100ff2077ac */ /* 0x000f620008000a00 */
[----:B------:R-:W-:Y:S02]  /*01c0*/  USHF.L.U32 UR13, UR18, 0x3, URZ ;  /* 0x00000003120d7899 */ /* 0x000fe400080006ff */
[----:B------:R-:W-:Y:S02]  /*01d0*/  UIMAD UR11, UR19, 0x18, URZ ;  /* 0x00000018130b78a4 */ /* 0x000fe4000f8e02ff */
[----:B------:R-:W-:-:S02]  /*01e0*/  USHF.L.U64.HI UR14, UR18, 0x3, UR19 ;  /* 0x00000003120e7899 */ /* 0x000fc40008010213 */
[----:B-1----:R-:W-:Y:S02]  /*01f0*/  UIMAD.WIDE.U32 UR6, UR18, 0x18, UR6 ;  /* 0x00000018120678a5 */ /* 0x002fe4000f8e0006 */
[----:B---3--:R-:W-:Y:S02]  /*0200*/  UIADD3 UR22, UP1, UPT, UR13, UR30, URZ ;  /* 0x0000001e0d167290 */ /* 0x008fe4000ff3e0ff */
[----:B----4-:R-:W-:Y:S02]  /*0210*/  UIMAD.WIDE.U32 UR28, UR18, 0x28, UR8 ;  /* 0x00000028121c78a5 */ /* 0x010fe4000f8e0008 */
[----:B------:R-:W-:Y:S02]  /*0220*/  UIMAD UR12, UR19, 0x28, URZ ;  /* 0x00000028130c78a4 */ /* 0x000fe4000f8e02ff */
[----:B------:R-:W-:Y:S02]  /*0230*/  ULEA UR25, UP0, UR18, UR30, 0x4 ;  /* 0x0000001e12197291 */ /* 0x000fe4000f8020ff */
[----:B-----5:R-:W-:-:S02]  /*0240*/  UIADD3 UR13, UP2, UPT, UR13, UR32, URZ ;  /* 0x000000200d0d7290 */ /* 0x020fc4000ff5e0ff */
[----:B------:R-:W-:Y:S02]  /*0250*/  UIMAD.WIDE.U32 UR8, UR18, 0x18, UR8 ;  /* 0x00000018120878a5 */ /* 0x000fe4000f8e0008 */
[----:B------:R-:W-:Y:S02]  /*0260*/  ULEA UR20, UP3, UR18, UR32, 0x5 ;  /* 0x0000002012147291 */ /* 0x000fe4000f8628ff */
[----:B------:R-:W-:Y:S02]  /*0270*/  UIADD3 UR24, UPT, UPT, UR7, UR11, URZ ;  /* 0x0000000b07187290 */ /* 0x000fe4000fffe0ff */
[----:B------:R-:W-:Y:S02]  /*0280*/  UIADD3.X UR23, UPT, UPT, UR14, UR31, URZ, UP1, !UPT ;  /* 0x0000001f0e177290 */ /* 0x000fe40008ffe4ff */
[----:B------:R-:W-:Y:S02]  /*0290*/  ULEA.HI.X UR26, UR18, UR31, UR19, 0x4, UP0 ;  /* 0x0000001f121a7291 */ /* 0x000fe400080f2413 */
[----:B------:R-:W-:-:S02]  /*02a0*/  UIADD3.X UR14, UPT, UPT, UR14, UR33, URZ, UP2, !UPT ;  /* 0x000000210e0e7290 */ /* 0x000fc400097fe4ff */
[----:B------:R-:W-:Y:S02]  /*02b0*/  UIADD3 UR12, UPT, UPT, UR29, UR12, URZ ;  /* 0x0000000c1d0c7290 */ /* 0x000fe4000fffe0ff */
[----:B------:R-:W-:Y:S02]  /*02c0*/  UIADD3 UR11, UPT, UPT, UR11, UR9, URZ ;  /* 0x000000090b0b7290 */ /* 0x000fe4000fffe0ff */
[----:B------:R-:W-:Y:S01]  /*02d0*/  ULEA.HI.X UR21, UR18, UR33, UR19, 0x5, UP3 ;  /* 0x0000002112157291 */ /* 0x000fe200098f2c13 */
[----:B------:R-:W-:Y:S01]  /*02e0*/  UMOV UR15, 0x1 ;  /* 0x00000001000f7882 */ /* 0x000fe20000000000 */
[----:B--2---:R-:W-:-:S10]  /*02f0*/  UMOV UR4, URZ ;  /* 0x000000ff00047c82 */ /* 0x004fd40008000000 */
.L_x_1:
[----:B------:R-:W-:Y:S01]  /*0300*/  IADD3 R20, P0, PT, R6, UR32, RZ ;  /* 0x0000002006147c10 */ /* 0x000fe2000ff1e0ff */
[----:B-1----:R-:W-:-:S03]  /*0310*/  IMAD.U32 R9, RZ, RZ, UR18 ;  /* 0x00000012ff097e24 */ /* 0x002fc6000f8e00ff */
[----:B------:R-:W-:Y:S02]  /*0320*/  IADD3.X R21, PT, PT, R0, UR33, RZ, P0, !PT ;  /* 0x0000002100157c10 */ /* 0x000fe400087fe4ff */
[----:B------:R-:W-:-:S03]  /*0330*/  IADD3 R10, P0, PT, R6, UR13, RZ ;  /* 0x0000000d060a7c10 */ /* 0x000fc6000ff1e0ff */
[----:B0-----:R-:W2:Y:S01]  /*0340*/  LDG.E.64 R12, desc[UR16][R20.64+0x8] ;  /* 0x00000810140c7981 */ /* 0x001ea2000c1e1b00 */
[----:B------:R-:W-:Y:S01]  /*0350*/  IADD3.X R11, PT, PT, R0, UR14, RZ, P0, !PT ;  /* 0x0000000e000b7c10 */ /* 0x000fe200087fe4ff */
[----:B------:R-:W-:Y:S01]  /*0360*/  IMAD.U32 R7, RZ, RZ, UR18 ;  /* 0x00000012ff077e24 */ /* 0x000fe2000f8e00ff */
[----:B------:R-:W-:Y:S01]  /*0370*/  LEA R8, P0, R9, R20, 0x4 ;  /* 0x0000001409087211 */ /* 0x000fe200078020ff */
[----:B------:R-:W-:Y:S02]  /*0380*/  IMAD.U32 R9, RZ, RZ, UR19 ;  /* 0x00000013ff097e24 */ /* 0x000fe4000f8e00ff */
[----:B------:R-:W3:Y:S03]  /*0390*/  LDG.E.64 R14, desc[UR16][R10.64+0x10] ;  /* 0x000010100a0e7981 */ /* 0x000ee6000c1e1b00 */
[----:B------:R-:W-:Y:S01]  /*03a0*/  LEA.HI.X R9, R7, R21, R9, 0x4, P0 ;  /* 0x0000001507097211 */ /* 0x000fe200000f2409 */
[----:B------:R-:W4:Y:S04]  /*03b0*/  LDG.E.64 R18, desc[UR16][R10.64+0x20] ;  /* 0x000020100a127981 */ /* 0x000f28000c1e1b00 */
[----:B------:R-:W5:Y:S01]  /*03c0*/  LDG.E.64 R16, desc[UR16][R8.64+0x28] ;  /* 0x0000281008107981 */ /* 0x000f62000c1e1b00 */
[----:B------:R-:W-:-:S04]  /*03d0*/  IADD3 R24, P0, PT, R6, UR22, RZ ;  /* 0x0000001606187c10 */ /* 0x000fc8000ff1e0ff */
[----:B------:R-:W-:Y:S01]  /*03e0*/  IADD3.X R25, PT, PT, R0, UR23, RZ, P0, !PT ;  /* 0x0000001700197c10 */ /* 0x000fe200087fe4ff */
[----:B--2---:R-:W-:-:S08]  /*03f0*/  DFMA R12, R4, R4, R12 ;  /* 0x00000004040c722b */ /* 0x004fd0000000000c */
[----:B---3--:R-:W-:-:S08]  /*0400*/  DADD R12, R12, R14 ;  /* 0x000000000c0c7229 */ /* 0x008fd0000000000e */
[----:B-----5:R-:W-:-:S08]  /*0410*/  DADD R12, R12, R16 ;  /* 0x000000000c0c7229 */ /* 0x020fd00000000010 */
[----:B----4-:R-:W-:-:S08]  /*0420*/  DADD R12, R12, R18 ;  /* 0x000000000c0c7229 */ /* 0x010fd00000000012 */
[----:B------:R-:W-:-:S07]  /*0430*/  DMUL R14, R12, 0.25 ;  /* 0x3fd000000c0e7828 */ /* 0x000fce0000000000 */
[----:B------:R0:W-:Y:S04]  /*0440*/  STG.E.64 desc[UR16][R24.64+0x18], R14 ;  /* 0x0000180e18007986 */ /* 0x0001e8000c101b10 */
[----:B------:R1:W2:Y:S01]  /*0450*/  LDG.E.64 R16, desc[UR16][R10.64+0x18] ;  /* 0x000018100a107981 */ /* 0x0002a2000c1e1b00 */
[----:B------:R-:W-:-:S03]  /*0460*/  IADD3 R12, P0, PT, R6, UR8, RZ ;  /* 0x00000008060c7c10 */ /* 0x000fc6000ff1e0ff */
[----:B------:R-:W3:Y:S01]  /*0470*/  LDG.E.64 R18, desc[UR16][R8.64+0x20] ;  /* 0x0000201008127981 */ /* 0x000ee2000c1e1b00 */
[----:B------:R-:W-:-:S03]  /*0480*/  IADD3.X R13, PT, PT, R0, UR11, RZ, P0, !PT ;  /* 0x0000000b000d7c10 */ /* 0x000fc600087fe4ff */
[----:B------:R-:W4:Y:S04]  /*0490*/  LDG.E.64 R22, desc[UR16][R8.64+0x30] ;  /* 0x0000301008167981 */ /* 0x000f28000c1e1b00 */
[----:B------:R-:W5:Y:S01]  /*04a0*/  LDG.E.64 R20, desc[UR16][R12.64+0x38] ;  /* 0x000038100c147981 */ /* 0x000f62000c1e1b00 */
[----:B0-----:R-:W-:-:S04]  /*04b0*/  IADD3 R24, P0, PT, R6, UR25, RZ ;  /* 0x0000001906187c10 */ /* 0x001fc8000ff1e0ff */
[----:B------:R-:W-:Y:S02]  /*04c0*/  IADD3.X R25, PT, PT, R0, UR26, RZ, P0, !PT ;  /* 0x0000001a00197c10 */ /* 0x000fe400087fe4ff */
[----:B-1----:R-:W-:-:S04]  /*04d0*/  IADD3 R10, P0, PT, R6, UR20, RZ ;  /* 0x00000014060a7c10 */ /* 0x002fc8000ff1e0ff */
[----:B------:R-:W-:Y:S01]  /*04e0*/  IADD3.X R11, PT, PT, R0, UR21, RZ, P0, !PT ;  /* 0x00000015000b7c10 */ /* 0x000fe200087fe4ff */
[----:B--2---:R-:W-:-:S08]  /*04f0*/  DFMA R16, R4, R4, R16 ;  /* 0x000000040410722b */ /* 0x004fd00000000010 */
[----:B---3--:R-:W-:-:S08]  /*0500*/  DADD R16, R16, R18 ;  /* 0x0000000010107229 */ /* 0x008fd00000000012 */
[----:B-----5:R-:W-:-:S08]  /*0510*/  DADD R16, R16, R20 ;  /* 0x0000000010107229 */ /* 0x020fd00000000014 */
[----:B----4-:R-:W-:-:S08]  /*0520*/  DADD R16, R16, R22 ;  /* 0x0000000010107229 */ /* 0x010fd00000000016 */
[----:B------:R-:W-:-:S07]  /*0530*/  DMUL R16, R16, 0.25 ;  /* 0x3fd0000010107828 */ /* 0x000fce0000000000 */
[----:B------:R0:W-:Y:S04]  /*0540*/  STG.E.64 desc[UR16][R24.64+0x28], R16 ;  /* 0x0000281018007986 */ /* 0x0001e8000c101b10 */
[----:B------:R-:W2:Y:S04]  /*0550*/  LDG.E.64 R14, desc[UR16][R8.64+0x28] ;  /* 0x00002810080e7981 */ /* 0x000ea8000c1e1b00 */
[----:B------:R-:W3:Y:S04]  /*0560*/  LDG.E.64 R18, desc[UR16][R12.64+0x30] ;  /* 0x000030100c127981 */ /* 0x000ee8000c1e1b00 */
[----:B------:R-:W4:Y:S04]  /*0570*/  LDG.E.64 R20, desc[UR16][R10.64+0x48] ;  /* 0x000048100a147981 */ /* 0x000f28000c1e1b00 */
[----:B------:R-:W5:Y:S01]  /*0580*/  LDG.E.64 R22, desc[UR16][R12.64+0x40] ;  /* 0x000040100c167981 */ /* 0x000f62000c1e1b00 */
[----:B--2---:R-:W-:-:S08]  /*0590*/  DFMA R14, R4, R4, R14 ;  /* 0x00000004040e722b */ /* 0x004fd0000000000e */
[----:B---3--:R-:W-:-:S08]  /*05a0*/  DADD R14, R14, R18 ;  /* 0x000000000e0e7229 */ /* 0x008fd00000000012 */
[----:B----4-:R-:W-:-:S08]  /*05b0*/  DADD R14, R14, R20 ;  /* 0x000000000e0e7229 */ /* 0x010fd00000000014 */
[----:B-----5:R-:W-:Y:S01]  /*05c0*/  DADD R14, R14, R22 ;  /* 0x000000000e0e7229 */ /* 0x020fe20000000016 */
[----:B------:R-:W-:-:S04]  /*05d0*/  IADD3 R22, P0, PT, R6, UR6, RZ ;  /* 0x0000000606167c10 */ /* 0x000fc8000ff1e0ff */
[----:B------:R-:W-:-:S03]  /*05e0*/  IADD3.X R23, PT, PT, R0, UR24, RZ, P0, !PT ;  /* 0x0000001800177c10 */ /* 0x000fc600087fe4ff */
[----:B------:R-:W-:-:S07]  /*05f0*/  DMUL R14, R14, 0.25 ;  /* 0x3fd000000e0e7828 */ /* 0x000fce0000000000 */
[----:B------:R1:W-:Y:S04]  /*0600*/  STG.E.64 desc[UR16][R22.64+0x38], R14 ;  /* 0x0000380e16007986 */ /* 0x0003e8000c101b10 */
[----:B------:R2:W3:Y:S01]  /*0610*/  LDG.E.64 R8, desc[UR16][R12.64+0x38] ;  /* 0x000038100c087981 */ /* 0x0004e2000c1e1b00 */
[----:B------:R-:W-:-:S03]  /*0620*/  IADD3 R18, P0, PT, R6, UR28, RZ ;  /* 0x0000001c06127c10 */ /* 0x000fc6000ff1e0ff */
[----:B0-----:R-:W4:Y:S01]  /*0630*/  LDG.E.64 R16, desc[UR16][R10.64+0x40] ;  /* 0x000040100a107981 */ /* 0x001f22000c1e1b00 */
[----:B------:R-:W-:-:S03]  /*0640*/  IADD3.X R19, PT, PT, R0, UR12, RZ, P0, !PT ;  /* 0x0000000c00137c10 */ /* 0x000fc600087fe4ff */
[----:B------:R-:W5:Y:S04]  /*0650*/  LDG.E.64 R20, desc[UR16][R10.64+0x50] ;  /* 0x000050100a147981 */ /* 0x000f68000c1e1b00 */
[----:B------:R-:W5:Y:S01]  /*0660*/  LDG.E.64 R18, desc[UR16][R18.64+0x58] ;  /* 0x0000581012127981 */ /* 0x000f62000c1e1b00 */
[----:B--2---:R-:W-:Y:S01]  /*0670*/  IMAD.U32 R12, RZ, RZ, UR19 ;  /* 0x00000013ff0c7e24 */ /* 0x004fe2000f8e00ff */
[----:B------:R-:W-:-:S04]  /*0680*/  LEA R6, P0, R7, R6, 0x5 ;  /* 0x0000000607067211 */ /* 0x000fc800078028ff */
[----:B------:R-:W-:Y:S02]  /*0690*/  LEA.HI.X R0, R7, R0, R12, 0x5, P0 ;  /* 0x0000000007007211 */ /* 0x000fe400000f2c0c */
[----:B------:R-:W-:Y:S01]  /*06a0*/  IADD3 R12, P0, PT, R6, UR30, RZ ;  /* 0x0000001e060c7c10 */ /* 0x000fe2000ff1e0ff */
[----:B------:R-:W-:Y:S02]  /*06b0*/  UIADD3 UR15, UP0, UPT, UR15, 0x4, URZ ;  /* 0x000000040f0f7890 */ /* 0x000fe4000ff1e0ff */
[----:B------:R-:W-:Y:S01]  /*06c0*/  ULOP3.LUT UR5, UR18, 0xfffffffc, URZ, 0xc0, !UPT ;  /* 0xfffffffc12057892 */ /* 0x000fe2000f8ec0ff */
[----:B------:R-:W-:Y:S01]  /*06d0*/  IADD3.X R13, PT, PT, R0, UR31, RZ, P0, !PT ;  /* 0x0000001f000d7c10 */ /* 0x000fe200087fe4ff */
[----:B------:R-:W-:Y:S02]  /*06e0*/  UIADD3.X UR4, UPT, UPT, URZ, UR4, URZ, UP0, !UPT ;  /* 0x00000004ff047290 */ /* 0x000fe400087fe4ff */
[----:B------:R-:W-:Y:S02]  /*06f0*/  ULOP3.LUT UR10, UR19, 0x7fffffff, URZ, 0xc0, !UPT ;  /* 0x7fffffff130a7892 */ /* 0x000fe4000f8ec0ff */
[----:B------:R-:W-:-:S04]  /*0700*/  UIADD3 UR5, UP0, UPT, -UR5, UR15, URZ ;  /* 0x0000000f05057290 */ /* 0x000fc8000ff1e1ff */
[----:B------:R-:W-:Y:S02]  /*0710*/  UIADD3.X UR10, UPT, UPT, ~UR10, UR4, URZ, UP0, !UPT ;  /* 0x000000040a0a7290 */ /* 0x000fe400087fe5ff */
[----:B------:R-:W-:-:S04]  /*0720*/  UISETP.NE.U32.AND UP0, UPT, UR5, 0x1, UPT ;  /* 0x000000010500788c */ /* 0x000fc8000bf05070 */
[----:B------:R-:W-:Y:S01]  /*0730*/  UISETP.NE.AND.EX UP0, UPT, UR10, URZ, UPT, UP0 ;  /* 0x000000ff0a00728c */ /* 0x000fe2000bf05300 */
[----:B------:R-:W-:-:S05]  /*0740*/  IADD3 R6, P0, PT, R6, 0x40, RZ ;  /* 0x0000004006067810 */ /* 0x000fca0007f1e0ff */
[----:B------:R-:W-:Y:S01]  /*0750*/  IMAD.X R0, RZ, RZ, R0, P0 ;  /* 0x000000ffff007224 */ /* 0x000fe200000e0600 */
[----:B---3--:R-:W-:-:S08]  /*0760*/  DFMA R8, R4, R4, R8 ;  /* 0x000000040408722b */ /* 0x008fd00000000008 */
[----:B----4-:R-:W-:-:S08]  /*0770*/  DADD R8, R8, R16 ;  /* 0x0000000008087229 */ /* 0x010fd00000000010 */
[----:B-----5:R-:W-:-:S08]  /*0780*/  DADD R8, R8, R18 ;  /* 0x0000000008087229 */ /* 0x020fd00000000012 */
[----:B------:R-:W-:-:S08]  /*0790*/  DADD R8, R8, R20 ;  /* 0x0000000008087229 */ /* 0x000fd00000000014 */
[----:B------:R-:W-:-:S07]  /*07a0*/  DMUL R8, R8, 0.25 ;  /* 0x3fd0000008087828 */ /* 0x000fce0000000000 */
[----:B------:R1:W-:Y:S01]  /*07b0*/  STG.E.64 desc[UR16][R12.64+0x48], R8 ;  /* 0x000048080c007986 */ /* 0x0003e2000c101b10 */
[----:B------:R-:W-:Y:S05]  /*07c0*/  BRA.U UP0, `(.L_x_1) ;  /* 0xfffffff900cc7547 */ /* 0x000fea000b83ffff */
.L_x_0:
[----:B------:R-:W-:-:S06]  /*07d0*/  ULOP3.LUT UR5, UR18, 0x3, URZ, 0xc0, !UPT ;  /* 0x0000000312057892 */ /* 0x000fcc000f8ec0ff */
[----:B------:R-:W-:-:S04]  /*07e0*/  ISETP.NE.U32.AND P0, PT, RZ, UR5, PT ;  /* 0x00000005ff007c0c */ /* 0x000fc8000bf05070 */
[----:B------:R-:W-:-:S13]  /*07f0*/  ISETP.NE.AND.EX P0, PT, RZ, RZ, PT, P0 ;  /* 0x000000ffff00720c */ /* 0x000fda0003f05300 */
[----:B0-----:R-:W-:Y:S05]  /*0800*/  @!P0 EXIT ;  /* 0x000000000000894d */ /* 0x001fea0003800000 */
[----:B------:R-:W-:Y:S01]  /*0810*/  UISETP.NE.U32.AND UP0, UPT, UR5, 0x1, UPT ;  /* 0x000000010500788c */ /* 0x000fe2000bf05070 */
[----:B------:R-:W-:Y:S01]  /*0820*/  SHF.R.S32.HI R3, RZ, 0x1f, R2 ;  /* 0x0000001fff037819 */ /* 0x000fe20000011402 */
[----:B------:R-:W-:Y:S02]  /*0830*/  UIADD3 UR9, UP1, UPT, UR18, 0x2, URZ ;  /* 0x0000000212097890 */ /* 0x000fe4000ff3e0ff */
[----:B------:R-:W-:Y:S02]  /*0840*/  UISETP.NE.AND.EX UP0, UPT, URZ, URZ, UPT, UP0 ;  /* 0x000000ffff00728c */ /* 0x000fe4000bf05300 */
[----:B------:R-:W-:-:S07]  /*0850*/  UIADD3.X UR6, UPT, UPT, URZ, UR19, URZ, UP1, !UPT ;  /* 0x00000013ff067290 */ /* 0x000fce0008ffe4ff */
[----:B------:R-:W-:Y:S05]  /*0860*/  BRA.U !UP0, `(.L_x_2) ;  /* 0x0000000108ec7547 */ /* 0x000fea000b800000 */
[----:B------:R-:W0:Y:S01]  /*0870*/  LDCU.64 UR10, c[0x0][0x388] ;  /* 0x00007100ff0a77ac */ /* 0x000e220008000a00 */
[----:B------:R-:W-:Y:S02]  /*0880*/  IMAD.U32 R7, RZ, RZ, UR9 ;  /* 0x00000009ff077e24 */ /* 0x000fe4000f8e00ff */
[----:B------:R-:W-:Y:S01]  /*0890*/  IMAD.U32 R0, RZ, RZ, UR6 ;  /* 0x00000006ff007e24 */ /* 0x000fe2000f8e00ff */
[----:B------:R-:W-:Y:S01]  /*08a0*/  UIADD3 UR8, UP0, UPT, UR15, -0x1, URZ ;  /* 0xffffffff0f087890 */ /* 0x000fe2000ff1e0ff */
[----:B------:R-:W2:Y:S03]  /*08b0*/  LDCU.64 UR12, c[0x0][0x390] ;  /* 0x00007200ff0c77ac */ /* 0x000ea60008000a00 */
[----:B------:R-:W-:Y:S02]  /*08c0*/  UIADD3.X UR5, UPT, UPT, UR4, -0x1, URZ, UP0, !UPT ;  /* 0xffffffff04057890 */ /* 0x000fe400087fe4ff */
[----:B-1----:R-:W-:Y:S01]  /*08d0*/  IMAD.U32 R13, RZ, RZ, UR8 ;  /* 0x00000008ff0d7e24 */ /* 0x002fe2000f8e00ff */
[----:B------:R-:W-:-:S02]  /*08e0*/  UIMAD UR7, UR6, UR8, URZ ;  /* 0x00000008060772a4 */ /* 0x000fc4000f8e02ff */
[----:B------:R-:W-:Y:S01]  /*08f0*/  UIADD3 UR4, UPT, UPT, UR15, 0x1, URZ ;  /* 0x000000010f047890 */ /* 0x000fe2000fffe0ff */
[--C-:B------:R-:W-:Y:S01]  /*0900*/  IMAD.WIDE.U32 R12, R13, UR9, R2.reuse ;  /* 0x000000090d0c7c25 */ /* 0x100fe2000f8e0002 */
[----:B------:R-:W-:Y:S02]  /*0910*/  UIMAD UR5, UR9, UR5, UR7 ;  /* 0x00000005090572a4 */ /* 0x000fe4000f8e0207 */
[----:B0-----:R-:W-:Y:S02]  /*0920*/  LEA R22, P0, R12, UR10, 0x3 ;  /* 0x0000000a0c167c11 */ /* 0x001fe4000f8018ff */
[----:B------:R-:W-:Y:S01]  /*0930*/  IMAD.U32 R5, RZ, RZ, UR4 ;  /* 0x00000004ff057e24 */ /* 0x000fe2000f8e00ff */
[----:B------:R-:W-:Y:S01]  /*0940*/  UIMAD UR4, UR6, UR4, URZ ;  /* 0x00000004060472a4 */ /* 0x000fe2000f8e02ff */
[----:B------:R-:W-:Y:S02]  /*0950*/  VIADD R15, R13, UR5 ;  /* 0x000000050d0f7c36 */ /* 0x000fe40008000000 */
[----:B------:R-:W-:-:S03]  /*0960*/  IMAD.WIDE.U32 R4, R5, UR9, R2 ;  /* 0x0000000905047c25 */ /* 0x000fc6000f8e0002 */
[----:B------:R-:W-:Y:S01]  /*0970*/  LEA.HI.X R23, R12, UR11, R15, 0x3, P0 ;  /* 0x0000000b0c177c11 */ /* 0x000fe200080f1c0f */
[----:B------:R-:W-:Y:S01]  /*0980*/  VIADD R5, R5, UR4 ;  /* 0x0000000405057c36 */ /* 0x000fe20008000000 */
[C---:B------:R-:W-:Y:S01]  /*0990*/  LEA R10, P0, R7.reuse, R22, 0x3 ;  /* 0x00000016070a7211 */ /* 0x040fe200078018ff */
[C---:B------:R-:W-:Y:S02]  /*09a0*/  IMAD.SHL.U32 R13, R4.reuse, 0x8, RZ ;  /* 0x00000008040d7824 */ /* 0x040fe400078e00ff */
[----:B------:R-:W3:Y:S01]  /*09b0*/  LDG.E.64 R16, desc[UR16][R22.64+0x8] ;  /* 0x0000081016107981 */ /* 0x000ee2000c1e1b00 */
[----:B------:R-:W-:Y:S02]  /*09c0*/  LEA.HI.X R11, R7, R23, R0, 0x3, P0 ;  /* 0x00000017070b7211 */ /* 0x000fe400000f1c00 */
[----:B------:R-:W-:Y:S02]  /*09d0*/  SHF.L.U64.HI R0, R4, 0x3, R5 ;  /* 0x0000000304007819 */ /* 0x000fe40000010205 */
[----:B------:R-:W-:Y:S01]  /*09e0*/  IADD3 R6, P0, PT, R13, UR10, RZ ;  /* 0x0000000a0d067c10 */ /* 0x000fe2000ff1e0ff */
[----:B------:R-:W4:Y:S01]  /*09f0*/  LDG.E.64 R18, desc[UR16][R10.64] ;  /* 0x000000100a127981 */ /* 0x000f22000c1e1b00 */
[----:B------:R-:W3:Y:S02]  /*0a00*/  LDC.64 R4, c[0x0][0x3a0] ;  /* 0x0000e800ff047b82 */ /* 0x000ee40000000a00 */
[----:B------:R-:W-:Y:S01]  /*0a10*/  IADD3.X R7, PT, PT, R0, UR11, RZ, P0, !PT ;  /* 0x0000000b00077c10 */ /* 0x000fe200087fe4ff */
[----:B------:R-:W5:Y:S04]  /*0a20*/  LDG.E.64 R8, desc[UR16][R10.64+0x10] ;  /* 0x000010100a087981 */ /* 0x000f68000c1e1b00 */
[----:B------:R-:W2:Y:S01]  /*0a30*/  LDG.E.64 R20, desc[UR16][R6.64+0x8] ;  /* 0x0000081006147981 */ /* 0x000ea2000c1e1b00 */
[----:B------:R-:W-:Y:S01]  /*0a40*/  IADD3 R12, P0, PT, R12, UR9, RZ ;  /* 0x000000090c0c7c10 */ /* 0x000fe2000ff1e0ff */
[----:B------:R-:W-:-:S03]  /*0a50*/  UIADD3 UR15, UPT, UPT, UR15, 0x2, URZ ;  /* 0x000000020f0f7890 */ /* 0x000fc6000fffe0ff */
[----:B------:R-:W-:Y:S01]  /*0a60*/  IADD3.X R15, PT, PT, R15, UR6, RZ, P0, !PT ;  /* 0x000000060f0f7c10 */ /* 0x000fe200087fe4ff */
[----:B------:R-:W-:Y:S01]  /*0a70*/  UIMAD UR4, UR6, UR15, URZ ;  /* 0x0000000f060472a4 */ /* 0x000fe2000f8e02ff */
[----:B---3--:R-:W-:-:S08]  /*0a80*/  DFMA R16, R4, R4, R16 ;  /* 0x000000040410722b */ /* 0x008fd00000000010 */
[----:B----4-:R-:W-:-:S08]  /*0a90*/  DADD R16, R16, R18 ;  /* 0x0000000010107229 */ /* 0x010fd00000000012 */
[----:B--2---:R-:W-:Y:S01]  /*0aa0*/  DADD R16, R16, R20 ;  /* 0x0000000010107229 */ /* 0x004fe20000000014 */
[----:B------:R-:W-:-:S07]  /*0ab0*/  LEA R20, P0, R12, UR12, 0x3 ;  /* 0x0000000c0c147c11 */ /* 0x000fce000f8018ff */
[----:B-----5:R-:W-:Y:S01]  /*0ac0*/  DADD R8, R16, R8 ;  /* 0x0000000010087229 */ /* 0x020fe20000000008 */
[----:B------:R-:W-:Y:S01]  /*0ad0*/  LEA.HI.X R21, R12, UR13, R15, 0x3, P0 ;  /* 0x0000000d0c157c11 */ /* 0x000fe200080f1c0f */
[----:B------:R-:W-:-:S06]  /*0ae0*/  IMAD.U32 R17, RZ, RZ, UR15 ;  /* 0x0000000fff117e24 */ /* 0x000fcc000f8e00ff */
[----:B------:R-:W-:Y:S01]  /*0af0*/  DMUL R8, R8, 0.25 ;  /* 0x3fd0000008087828 */ /* 0x000fe20000000000 */
[----:B------:R-:W-:-:S06]  /*0b00*/  IMAD.WIDE.U32 R16, R17, UR9, R2 ;  /* 0x0000000911107c25 */ /* 0x000fcc000f8e0002 */
[----:B------:R0:W-:Y:S04]  /*0b10*/  STG.E.64 desc[UR16][R20.64+0x8], R8 ;  /* 0x0000080814007986 */ /* 0x0001e8000c101b10 */
[----:B------:R-:W2:Y:S01]  /*0b20*/  LDG.E.64 R10, desc[UR16][R10.64+0x8] ;  /* 0x000008100a0a7981 */ /* 0x000ea2000c1e1b00 */
[----:B------:R-:W-:Y:S01]  /*0b30*/  VIADD R17, R17, UR4 ;  /* 0x0000000411117c36 */ /* 0x000fe20008000000 */
[C---:B------:R-:W-:Y:S02]  /*0b40*/  LEA R22, P0, R16.reuse, UR10, 0x3 ;  /* 0x0000000a10167c11 */ /* 0x040fe4000f8018ff */
[----:B------:R-:W3:Y:S02]  /*0b50*/  LDG.E.64 R14, desc[UR16][R6.64] ;  /* 0x00000010060e7981 */ /* 0x000ee4000c1e1b00 */
[----:B------:R-:W-:-:S02]  /*0b60*/  LEA.HI.X R23, R16, UR11, R17, 0x3, P0 ;  /* 0x0000000b10177c11 */ /* 0x000fc400080f1c11 */
[----:B------:R-:W4:Y:S04]  /*0b70*/  LDG.E.64 R18, desc[UR16][R6.64+0x10] ;  /* 0x0000101006127981 */ /* 0x000f28000c1e1b00 */
[----:B------:R-:W5:Y:S01]  /*0b80*/  LDG.E.64 R16, desc[UR16][R22.64+0x8] ;  /* 0x0000081016107981 */ /* 0x000f62000c1e1b00 */
[----:B0-----:R-:W-:-:S04]  /*0b90*/  IADD3 R8, P0, PT, R13, UR12, RZ ;  /* 0x0000000c0d087c10 */ /* 0x001fc8000ff1e0ff */
[----:B------:R-:W-:Y:S01]  /*0ba0*/  IADD3.X R9, PT, PT, R0, UR13, RZ, P0, !PT ;  /* 0x0000000d00097c10 */ /* 0x000fe200087fe4ff */
[----:B------:R-:W-:Y:S01]  /*0bb0*/  UMOV UR4, URZ ;  /* 0x000000ff00047c82 */ /* 0x000fe20008000000 */
[----:B--2---:R-:W-:-:S08]  /*0bc0*/  DFMA R4, R4, R4, R10 ;  /* 0x000000040404722b */ /* 0x004fd0000000000a */
[----:B---3--:R-:W-:-:S08]  /*0bd0*/  DADD R4, R4, R14 ;  /* 0x0000000004047229 */ /* 0x008fd0000000000e */
[----:B-----5:R-:W-:-:S08]  /*0be0*/  DADD R4, R4, R16 ;  /* 0x0000000004047229 */ /* 0x020fd00000000010 */
[----:B----4-:R-:W-:-:S08]  /*0bf0*/  DADD R4, R4, R18 ;  /* 0x0000000004047229 */ /* 0x010fd00000000012 */
[----:B------:R-:W-:-:S07]  /*0c00*/  DMUL R4, R4, 0.25 ;  /* 0x3fd0000004047828 */ /* 0x000fce0000000000 */
[----:B------:R0:W-:Y:S04]  /*0c10*/  STG.E.64 desc[UR16][R8.64+0x8], R4 ;  /* 0x0000080408007986 */ /* 0x0001e8000c101b10 */
.L_x_2:
[----:B------:R-:W-:-:S04]  /*0c20*/  ULOP3.LUT UR5, UR18, 0x1, URZ, 0xc0, !UPT ;  /* 0x0000000112057892 */ /* 0x000fc8000f8ec0ff */
[----:B------:R-:W-:-:S04]  /*0c30*/  UISETP.NE.U32.AND UP0, UPT, UR5, 0x1, UPT ;  /* 0x000000010500788c */ /* 0x000fc8000bf05070 */
[----:B------:R-:W-:-:S06]  /*0c40*/  UISETP.NE.U32.AND.EX UP0, UPT, URZ, URZ, UPT, UP0 ;  /* 0x000000ffff00728c */ /* 0x000fcc000bf05100 */
[----:B------:R-:W-:-:S13]  /*0c50*/  PLOP3.LUT P0, PT, PT, PT, UP0, 0x80, 0x8 ;  /* 0x000000000008781c */ /* 0x000fda0003f0f008 */
[----:B------:R-:W-:Y:S05]  /*0c60*/  @P0 EXIT ;  /* 0x000000000000094d */ /* 0x000fea0003800000 */
[----:B------:R-:W1:Y:S01]  /*0c70*/  LDCU.64 UR10, c[0x0][0x388] ;  /* 0x00007100ff0a77ac */ /* 0x000e620008000a00 */
[----:B------:R-:W-:Y:S01]  /*0c80*/  IMAD.MOV.U32 R10, RZ, RZ, R2 ;  /* 0x000000ffff0a7224 */ /* 0x000fe200078e0002 */
[----:B------:R-:W2:Y:S01]  /*0c90*/  LDC.64 R18, c[0x0][0x3a0] ;  /* 0x0000e800ff127b82 */ /* 0x000ea20000000a00 */
[----:B------:R-:W-:Y:S01]  /*0ca0*/  IMAD.MOV.U32 R11, RZ, RZ, R3 ;  /* 0x000000ffff0b7224 */ /* 0x000fe200078e0003 */
[----:B------:R-:W-:Y:S02]  /*0cb0*/  UIADD3 UR8, UPT, UPT, UR15, -0x1, URZ ;  /* 0xffffffff0f087890 */ /* 0x000fe4000fffe0ff */
[----:B------:R-:W-:Y:S02]  /*0cc0*/  IMAD.U32 R7, RZ, RZ, UR15 ;  /* 0x0000000fff077e24 */ /* 0x000fe4000f8e00ff */
[----:B------:R-:W-:Y:S02]  /*0cd0*/  USHF.R.S32.HI UR5, URZ, 0x1f, UR8 ;  /* 0x0000001fff057899 */ /* 0x000fe40008011408 */
[----:B------:R-:W-:-:S02]  /*0ce0*/  UIMAD UR7, UR6, UR8, URZ ;  /* 0x00000008060772a4 */ /* 0x000fc4000f8e02ff */
[----:B0-----:R-:W-:Y:S01]  /*0cf0*/  IMAD.U32 R5, RZ, RZ, UR8 ;  /* 0x00000008ff057e24 */ /* 0x001fe2000f8e00ff */
[----:B------:R-:W-:Y:S02]  /*0d00*/  UIMAD UR8, UR4, UR9, URZ ;  /* 0x00000009040872a4 */ /* 0x000fe4000f8e02ff */
[----:B------:R-:W-:Y:S02]  /*0d10*/  UIMAD UR5, UR5, UR9, UR7 ;  /* 0x00000009050572a4 */ /* 0x000fe4000f8e0207 */
[--C-:B------:R-:W-:Y:S01]  /*0d20*/  IMAD.WIDE.U32 R2, R5, UR9, R10.reuse ;  /* 0x0000000905027c25 */ /* 0x100fe2000f8e000a */
[----:B------:R-:W-:Y:S02]  /*0d30*/  UIMAD UR8, UR6, UR15, UR8 ;  /* 0x0000000f060872a4 */ /* 0x000fe4000f8e0208 */
[----:B------:R-:W-:Y:S01]  /*0d40*/  UIADD3 UR4, UPT, UPT, UR15, 0x1, URZ ;  /* 0x000000010f047890 */ /* 0x000fe2000fffe0ff */
[----:B------:R-:W-:Y:S01]  /*0d50*/  IMAD.WIDE.U32 R4, R7, UR9, R10 ;  /* 0x0000000907047c25 */ /* 0x000fe2000f8e000a */
[----:B-1----:R-:W-:-:S03]  /*0d60*/  LEA R14, P0, R2, UR10, 0x3 ;  /* 0x0000000a020e7c11 */ /* 0x002fc6000f8018ff */
[----:B------:R-:W-:Y:S02]  /*0d70*/  VIADD R7, R3, UR5 ;  /* 0x0000000503077c36 */ /* 0x000fe40008000000 */
[----:B------:R-:W-:Y:S02]  /*0d80*/  VIADD R3, R5, UR8 ;  /* 0x0000000805037c36 */ /* 0x000fe40008000000 */
[----:B------:R-:W-:Y:S01]  /*0d90*/  IMAD.U32 R9, RZ, RZ, UR4 ;  /* 0x00000004ff097e24 */ /* 0x000fe2000f8e00ff */
[----:B------:R-:W-:Y:S01]  /*0da0*/  LEA.HI.X R15, R2, UR11, R7, 0x3, P0 ;  /* 0x0000000b020f7c11 */ /* 0x000fe200080f1c07 */
[C---:B------:R-:W-:Y:S01]  /*0db0*/  IMAD.SHL.U32 R2, R4.reuse, 0x8, RZ ;  /* 0x0000000804027824 */ /* 0x040fe200078e00ff */
[----:B------:R-:W-:Y:S01]  /*0dc0*/  SHF.L.U64.HI R0, R4, 0x3, R3 ;  /* 0x0000000304007819 */ /* 0x000fe20000010203 */
[----:B------:R-:W-:Y:S01]  /*0dd0*/  UIMAD UR4, UR6, UR4, URZ ;  /* 0x00000004060472a4 */ /* 0x000fe2000f8e02ff */
[----:B------:R-:W-:Y:S01]  /*0de0*/  IMAD.WIDE.U32 R10, R9, UR9, R10 ;  /* 0x00000009090a7c25 */ /* 0x000fe2000f8e000a */
[----:B------:R-:W2:Y:S01]  /*0df0*/  LDG.E.64 R4, desc[UR16][R14.64+0x8] ;  /* 0x000008100e047981 */ /* 0x000ea2000c1e1b00 */
[----:B------:R-:W-:-:S04]  /*0e00*/  IADD3 R6, P0, PT, R2, UR10, RZ ;  /* 0x0000000a02067c10 */ /* 0x000fc8000ff1e0ff */
[----:B------:R-:W-:Y:S01]  /*0e10*/  IADD3.X R7, PT, PT, R0, UR11, RZ, P0, !PT ;  /* 0x0000000b00077c10 */ /* 0x000fe200087fe4ff */
[----:B------:R-:W-:Y:S01]  /*0e20*/  VIADD R3, R11, UR4 ;  /* 0x000000040b037c36 */ /* 0x000fe20008000000 */
[C---:B------:R-:W-:Y:S02]  /*0e30*/  LEA R16, P0, R10.reuse, UR10, 0x3 ;  /* 0x0000000a0a107c11 */ /* 0x040fe4000f8018ff */
[----:B------:R-:W0:Y:S01]  /*0e40*/  LDCU.64 UR4, c[0x0][0x390] ;  /* 0x00007200ff0477ac */ /* 0x000e220008000a00 */
[----:B------:R-:W3:Y:S01]  /*0e50*/  LDG.E.64 R8, desc[UR16][R6.64] ;  /* 0x0000001006087981 */ /* 0x000ee2000c1e1b00 */
[----:B------:R-:W-:-:S03]  /*0e60*/  LEA.HI.X R17, R10, UR11, R3, 0x3, P0 ;  /* 0x0000000b0a117c11 */ /* 0x000fc600080f1c03 */
[----:B------:R-:W4:Y:S04]  /*0e70*/  LDG.E.64 R12, desc[UR16][R6.64+0x10] ;  /* 0x00001010060c7981 */ /* 0x000f28000c1e1b00 */
[----:B------:R-:W5:Y:S01]  /*0e80*/  LDG.E.64 R10, desc[UR16][R16.64+0x8] ;  /* 0x00000810100a7981 */ /* 0x000f62000c1e1b00 */
[----:B0-----:R-:W-:-:S04]  /*0e90*/  IADD3 R2, P0, PT, R2, UR4, RZ ;  /* 0x0000000402027c10 */ /* 0x001fc8000ff1e0ff */
[----:B------:R-:W-:Y:S01]  /*0ea0*/  IADD3.X R3, PT, PT, R0, UR5, RZ, P0, !PT ;  /* 0x0000000500037c10 */ /* 0x000fe200087fe4ff */
[----:B--2---:R-:W-:-:S08]  /*0eb0*/  DFMA R4, R18, R18, R4 ;  /* 0x000000121204722b */ /* 0x004fd00000000004 */
[----:B---3--:R-:W-:-:S08]  /*0ec0*/  DADD R4, R4, R8 ;  /* 0x0000000004047229 */ /* 0x008fd00000000008 */
[----:B-----5:R-:W-:-:S08]  /*0ed0*/  DADD R4, R4, R10 ;  /* 0x0000000004047229 */ /* 0x020fd0000000000a */
[----:B----4-:R-:W-:-:S08]  /*0ee0*/  DADD R4, R4, R12 ;  /* 0x0000000004047229 */ /* 0x010fd0000000000c */
[----:B------:R-:W-:-:S07]  /*0ef0*/  DMUL R4, R4, 0.25 ;  /* 0x3fd0000004047828 */ /* 0x000fce0000000000 */
[----:B------:R-:W-:Y:S01]  /*0f00*/  STG.E.64 desc[UR16][R2.64+0x8], R4 ;  /* 0x0000080402007986 */ /* 0x000fe2000c101b10 */
[----:B------:R-:W-:Y:S05]  /*0f10*/  EXIT ;  /* 0x000000000000794d */ /* 0x000fea0003800000 */
.L_x_3:
[----:B------:R-:W-:-:S00]  /*0f20*/  BRA `(.L_x_3) ;  /* 0xfffffffc00fc7947 */ /* 0x000fc0000383ffff */
[----:B------:R-:W-:-:S00]  /*0f30*/  NOP ;  /* 0x0000000000007918 */ /* 0x000fc00000000000 */
        /* <DEDUP_REMOVED lines=12> */
.L_x_4:


//--------------------- .nv.shared.reserved.0     --------------------------
	.section	.nv.shared.reserved.0,"aw",@nobits
	.weak		__nv_reservedSMEM_offset_0_alias
	.size		__nv_reservedSMEM_offset_0_alias, 0, 64
	.other		__nv_reservedSMEM_offset_0_alias,@"STO_CUDA_RESERVED_SHARED STV_DEFAULT"
__nv_reservedSMEM_offset_0_alias:
	.zero		0
	.zero		64


//--------------------- .nv.constant0._Z13Jacobi_kerneliPdS_ld --------------------------
	.section	.nv.constant0._Z13Jacobi_kerneliPdS_ld,"a",@progbits
	.sectionflags	@""
	.align	4
.nv.constant0._Z13Jacobi_kerneliPdS_ld:
	.zero		936


//--------------------- SYMBOLS --------------------------

	.type		.nv.reservedSmem.offset0,@object
	.size		.nv.reservedSmem.offset0,0x4
